//
// Generated by NVIDIA NVVM Compiler
//
// Compiler Build ID: CL-36424714
// Cuda compilation tools, release 13.0, V13.0.88
// Based on NVVM 20.0.0
//

.version 9.0
.target sm_100
.address_size 64

	// .globl	_ZN3cub18CUB_300001_SM_10006detail11EmptyKernelIvEEvv
.const .align 1 .b8 charactersDevice[84] = {48, 49, 50, 51, 52, 53, 54, 55, 56, 57, 65, 66, 67, 68, 69, 70, 71, 72, 73, 74, 75, 76, 77, 78, 79, 80, 81, 82, 83, 84, 85, 86, 87, 88, 89, 90, 97, 98, 99, 100, 101, 102, 103, 104, 105, 106, 107, 108, 109, 110, 111, 112, 113, 114, 115, 116, 117, 118, 119, 120, 121, 122, 35, 36, 37, 42, 43, 44, 45, 46, 58, 59, 61, 63, 64, 91, 93, 94, 95, 123, 124, 125, 126};
.global .align 1 .b8 _ZN34_INTERNAL_c18c1de4_4_k_cu_a5dc23c34cuda3std3__45__cpo5beginE[1];
.global .align 1 .b8 _ZN34_INTERNAL_c18c1de4_4_k_cu_a5dc23c34cuda3std3__45__cpo3endE[1];
.global .align 1 .b8 _ZN34_INTERNAL_c18c1de4_4_k_cu_a5dc23c34cuda3std3__45__cpo6cbeginE[1];
.global .align 1 .b8 _ZN34_INTERNAL_c18c1de4_4_k_cu_a5dc23c34cuda3std3__45__cpo4cendE[1];
.global .align 1 .b8 _ZN34_INTERNAL_c18c1de4_4_k_cu_a5dc23c34cuda3std3__45__cpo6rbeginE[1];
.global .align 1 .b8 _ZN34_INTERNAL_c18c1de4_4_k_cu_a5dc23c34cuda3std3__45__cpo4rendE[1];
.global .align 1 .b8 _ZN34_INTERNAL_c18c1de4_4_k_cu_a5dc23c34cuda3std3__45__cpo7crbeginE[1];
.global .align 1 .b8 _ZN34_INTERNAL_c18c1de4_4_k_cu_a5dc23c34cuda3std3__45__cpo5crendE[1];
.global .align 1 .b8 _ZN34_INTERNAL_c18c1de4_4_k_cu_a5dc23c34cuda3std3__436_GLOBAL__N__c18c1de4_4_k_cu_a5dc23c36ignoreE[1];
.global .align 1 .b8 _ZN34_INTERNAL_c18c1de4_4_k_cu_a5dc23c34cuda3std3__419piecewise_constructE[1];
.global .align 1 .b8 _ZN34_INTERNAL_c18c1de4_4_k_cu_a5dc23c34cuda3std3__48in_placeE[1];
.global .align 1 .b8 _ZN34_INTERNAL_c18c1de4_4_k_cu_a5dc23c34cuda3std3__420unreachable_sentinelE[1];
.global .align 1 .b8 _ZN34_INTERNAL_c18c1de4_4_k_cu_a5dc23c34cuda3std3__47nulloptE[1];
.global .align 1 .b8 _ZN34_INTERNAL_c18c1de4_4_k_cu_a5dc23c34cuda3std3__48unexpectE[1];
.global .align 1 .b8 _ZN34_INTERNAL_c18c1de4_4_k_cu_a5dc23c34cuda3std6ranges3__45__cpo4swapE[1];
.global .align 1 .b8 _ZN34_INTERNAL_c18c1de4_4_k_cu_a5dc23c34cuda3std6ranges3__45__cpo9iter_moveE[1];
.global .align 1 .b8 _ZN34_INTERNAL_c18c1de4_4_k_cu_a5dc23c34cuda3std6ranges3__45__cpo5beginE[1];
.global .align 1 .b8 _ZN34_INTERNAL_c18c1de4_4_k_cu_a5dc23c34cuda3std6ranges3__45__cpo3endE[1];
.global .align 1 .b8 _ZN34_INTERNAL_c18c1de4_4_k_cu_a5dc23c34cuda3std6ranges3__45__cpo6cbeginE[1];
.global .align 1 .b8 _ZN34_INTERNAL_c18c1de4_4_k_cu_a5dc23c34cuda3std6ranges3__45__cpo4cendE[1];
.global .align 1 .b8 _ZN34_INTERNAL_c18c1de4_4_k_cu_a5dc23c34cuda3std6ranges3__45__cpo7advanceE[1];
.global .align 1 .b8 _ZN34_INTERNAL_c18c1de4_4_k_cu_a5dc23c34cuda3std6ranges3__45__cpo9iter_swapE[1];
.global .align 1 .b8 _ZN34_INTERNAL_c18c1de4_4_k_cu_a5dc23c34cuda3std6ranges3__45__cpo4nextE[1];
.global .align 1 .b8 _ZN34_INTERNAL_c18c1de4_4_k_cu_a5dc23c34cuda3std6ranges3__45__cpo4prevE[1];
.global .align 1 .b8 _ZN34_INTERNAL_c18c1de4_4_k_cu_a5dc23c34cuda3std6ranges3__45__cpo4dataE[1];
.global .align 1 .b8 _ZN34_INTERNAL_c18c1de4_4_k_cu_a5dc23c34cuda3std6ranges3__45__cpo5cdataE[1];
.global .align 1 .b8 _ZN34_INTERNAL_c18c1de4_4_k_cu_a5dc23c34cuda3std6ranges3__45__cpo4sizeE[1];
.global .align 1 .b8 _ZN34_INTERNAL_c18c1de4_4_k_cu_a5dc23c34cuda3std6ranges3__45__cpo5ssizeE[1];
.global .align 1 .b8 _ZN34_INTERNAL_c18c1de4_4_k_cu_a5dc23c34cuda3std6ranges3__45__cpo8distanceE[1];
.global .align 1 .b8 _ZN34_INTERNAL_c18c1de4_4_k_cu_a5dc23c36thrust24THRUST_300001_SM_1000_NS8cuda_cub3parE[1];
.global .align 1 .b8 _ZN34_INTERNAL_c18c1de4_4_k_cu_a5dc23c36thrust24THRUST_300001_SM_1000_NS8cuda_cub10par_nosyncE[1];
.global .align 1 .b8 _ZN34_INTERNAL_c18c1de4_4_k_cu_a5dc23c36thrust24THRUST_300001_SM_1000_NS6system6detail10sequential3seqE[1];
.global .align 1 .b8 _ZN34_INTERNAL_c18c1de4_4_k_cu_a5dc23c36thrust24THRUST_300001_SM_1000_NS6system3cpp3parE[1];
.global .align 1 .b8 _ZN34_INTERNAL_c18c1de4_4_k_cu_a5dc23c36thrust24THRUST_300001_SM_1000_NS12placeholders2_1E[1];
.global .align 1 .b8 _ZN34_INTERNAL_c18c1de4_4_k_cu_a5dc23c36thrust24THRUST_300001_SM_1000_NS12placeholders2_2E[1];
.global .align 1 .b8 _ZN34_INTERNAL_c18c1de4_4_k_cu_a5dc23c36thrust24THRUST_300001_SM_1000_NS12placeholders2_3E[1];
.global .align 1 .b8 _ZN34_INTERNAL_c18c1de4_4_k_cu_a5dc23c36thrust24THRUST_300001_SM_1000_NS12placeholders2_4E[1];
.global .align 1 .b8 _ZN34_INTERNAL_c18c1de4_4_k_cu_a5dc23c36thrust24THRUST_300001_SM_1000_NS12placeholders2_5E[1];
.global .align 1 .b8 _ZN34_INTERNAL_c18c1de4_4_k_cu_a5dc23c36thrust24THRUST_300001_SM_1000_NS12placeholders2_6E[1];
.global .align 1 .b8 _ZN34_INTERNAL_c18c1de4_4_k_cu_a5dc23c36thrust24THRUST_300001_SM_1000_NS12placeholders2_7E[1];
.global .align 1 .b8 _ZN34_INTERNAL_c18c1de4_4_k_cu_a5dc23c36thrust24THRUST_300001_SM_1000_NS12placeholders2_8E[1];
.global .align 1 .b8 _ZN34_INTERNAL_c18c1de4_4_k_cu_a5dc23c36thrust24THRUST_300001_SM_1000_NS12placeholders2_9E[1];
.global .align 1 .b8 _ZN34_INTERNAL_c18c1de4_4_k_cu_a5dc23c36thrust24THRUST_300001_SM_1000_NS12placeholders3_10E[1];
.global .align 1 .b8 _ZN34_INTERNAL_c18c1de4_4_k_cu_a5dc23c36thrust24THRUST_300001_SM_1000_NS3seqE[1];
.global .align 1 .b8 _ZN34_INTERNAL_c18c1de4_4_k_cu_a5dc23c36thrust24THRUST_300001_SM_1000_NS6deviceE[1];

.visible .entry _ZN3cub18CUB_300001_SM_10006detail11EmptyKernelIvEEvv()
{


	ret;

}


// ===== COMPILED SASS (sm_100) =====

	.target	sm_100

	.elftype	@"ET_EXEC"


//--------------------- .note.nv.tkinfo           --------------------------
	.section	.note.nv.tkinfo,"",@"SHT_NOTE"
	.sectionflags	@"SHF_NOTE_NV_TKINFO"
	.tkinfo
        /*0018*/ 	.word	0x00000002
        /*0030*/ 	.string	""
        /*0030*/ 	.string	"ptxas"
        /*0030*/ 	.string	"Cuda compilation tools, release 13.0, V13.0.88"
        /*0030*/ 	.string	"Build cuda_13.0.r13.0/compiler.36424714_0"
        /*0030*/ 	.string	"-arch sm_100 -m 64 "



//--------------------- .note.nv.cuinfo           --------------------------
	.section	.note.nv.cuinfo,"",@"SHT_NOTE"
	.sectionflags	@"SHF_NOTE_NV_CUINFO"
        /*0018*/ 	.short	0x0002
        /*001a*/ 	.short	0x0064
        /*001c*/ 	.short	0x0082
	.zero		2


//--------------------- .nv.info                  --------------------------
	.section	.nv.info,"",@"SHT_CUDA_INFO"
	.align	4


	//----- nvinfo : EIATTR_REGCOUNT
	.align		4
        /*0000*/ 	.byte	0x04, 0x2f
        /*0002*/ 	.short	(.L_47 - .L_46)
	.align		4
.L_46:
        /*0004*/ 	.word	index@(_ZN3cub18CUB_300001_SM_10006detail11EmptyKernelIvEEvv)
        /*0008*/ 	.word	0x00000004


	//----- nvinfo : EIATTR_FRAME_SIZE
	.align		4
.L_47:
        /*000c*/ 	.byte	0x04, 0x11
        /*000e*/ 	.short	(.L_49 - .L_48)
	.align		4
.L_48:
        /*0010*/ 	.word	index@(_ZN3cub18CUB_300001_SM_10006detail11EmptyKernelIvEEvv)
        /*0014*/ 	.word	0x00000000


	//----- nvinfo : EIATTR_MIN_STACK_SIZE
	.align		4
.L_49:
        /*0018*/ 	.byte	0x04, 0x12
        /*001a*/ 	.short	(.L_51 - .L_50)
	.align		4
.L_50:
        /*001c*/ 	.word	index@(_ZN3cub18CUB_300001_SM_10006detail11EmptyKernelIvEEvv)
        /*0020*/ 	.word	0x00000000
.L_51:


//--------------------- .nv.compat                --------------------------
	.section	.nv.compat,"",@"SHT_CUDA_COMPAT_INFO"
	.align	4
        /*0000*/ 	.byte	0x02, 0x09, 0x00, 0x00, 0x02, 0x02, 0x01, 0x00, 0x02, 0x05, 0x05, 0x00, 0x03, 0x07, 0x01, 0x01
        /*0010*/ 	.byte	0x02, 0x03, 0x00, 0x00, 0x02, 0x06, 0x01, 0x00, 0x04, 0x0b, 0x08, 0x00, 0x09, 0x00, 0x00, 0x00
        /*0020*/ 	.byte	0x00, 0x00, 0x00, 0x00


//--------------------- .nv.info._ZN3cub18CUB_300001_SM_10006detail11EmptyKernelIvEEvv --------------------------
	.section	.nv.info._ZN3cub18CUB_300001_SM_10006detail11EmptyKernelIvEEvv,"",@"SHT_CUDA_INFO"
	.sectionflags	@""
	.align	4


	//----- nvinfo : EIATTR_CUDA_API_VERSION
	.align		4
        /*0000*/ 	.byte	0x04, 0x37
        /*0002*/ 	.short	(.L_53 - .L_52)
.L_52:
        /*0004*/ 	.word	0x00000082


	//----- nvinfo : EIATTR_SPARSE_MMA_MASK
	.align		4
.L_53:
        /*0008*/ 	.byte	0x03, 0x50
        /*000a*/ 	.short	0x0000


	//----- nvinfo : EIATTR_MAXREG_COUNT
	.align		4
        /*000c*/ 	.byte	0x03, 0x1b
        /*000e*/ 	.short	0x00ff


	//----- nvinfo : EIATTR_MERCURY_ISA_VERSION
	.align		4
        /*0010*/ 	.byte	0x03, 0x5f
        /*0012*/ 	.short	0x0101


	//----- nvinfo : EIATTR_VRC_CTA_INIT_COUNT
	.align		4
        /*0014*/ 	.byte	0x02, 0x4a
	.zero		1
	.zero		1


	//----- nvinfo : EIATTR_EXIT_INSTR_OFFSETS
	.align		4
        /*0018*/ 	.byte	0x04, 0x1c
        /*001a*/ 	.short	(.L_55 - .L_54)


	//   ....[0]....
.L_54:
        /*001c*/ 	.word	0x00000010


	//----- nvinfo : EIATTR_SW_WAR
	.align		4
.L_55:
        /*0020*/ 	.byte	0x04, 0x36
        /*0022*/ 	.short	(.L_57 - .L_56)
.L_56:
        /*0024*/ 	.word	0x00000008
.L_57:


//--------------------- .nv.callgraph             --------------------------
	.section	.nv.callgraph,"",@"SHT_CUDA_CALLGRAPH"
	.align	4
	.sectionentsize	8
	.align		4
        /*0000*/ 	.word	0x00000000
	.align		4
        /*0004*/ 	.word	0xffffffff
	.align		4
        /*0008*/ 	.word	0x00000000
	.align		4
        /*000c*/ 	.word	0xfffffffe
	.align		4
        /*0010*/ 	.word	0x00000000
	.align		4
        /*0014*/ 	.word	0xfffffffd
	.align		4
        /*0018*/ 	.word	0x00000000
	.align		4
        /*001c*/ 	.word	0xfffffffc


//--------------------- .nv.constant3             --------------------------
	.section	.nv.constant3,"a",@progbits
.nv.constant3:
	.type		charactersDevice,@object
	.size		charactersDevice,(.L_0 - charactersDevice)
charactersDevice:
        /*0000*/ 	.byte	0x30, 0x31, 0x32, 0x33, 0x34, 0x35, 0x36, 0x37, 0x38, 0x39, 0x41, 0x42, 0x43, 0x44, 0x45, 0x46
        /*0010*/ 	.byte	0x47, 0x48, 0x49, 0x4a, 0x4b, 0x4c, 0x4d, 0x4e, 0x4f, 0x50, 0x51, 0x52, 0x53, 0x54, 0x55, 0x56
        /*0020*/ 	.byte	0x57, 0x58, 0x59, 0x5a, 0x61, 0x62, 0x63, 0x64, 0x65, 0x66, 0x67, 0x68, 0x69, 0x6a, 0x6b, 0x6c
        /*0030*/ 	.byte	0x6d, 0x6e, 0x6f, 0x70, 0x71, 0x72, 0x73, 0x74, 0x75, 0x76, 0x77, 0x78, 0x79, 0x7a, 0x23, 0x24
        /*0040*/ 	.byte	0x25, 0x2a, 0x2b, 0x2c, 0x2d, 0x2e, 0x3a, 0x3b, 0x3d, 0x3f, 0x40, 0x5b, 0x5d, 0x5e, 0x5f, 0x7b
        /*0050*/ 	.byte	0x7c, 0x7d, 0x7e, 0x00
.L_0:


//--------------------- .nv.constant4             --------------------------
	.section	.nv.constant4,"a",@progbits
	.align	8
	.align		8
.nv.constant4:
        /*0000*/ 	.dword	_ZN34_INTERNAL_c18c1de4_4_k_cu_a5dc23c34cuda3std3__45__cpo5beginE
	.align		8
        /*0008*/ 	.dword	_ZN34_INTERNAL_c18c1de4_4_k_cu_a5dc23c34cuda3std3__45__cpo3endE
	.align		8
        /*0010*/ 	.dword	_ZN34_INTERNAL_c18c1de4_4_k_cu_a5dc23c34cuda3std3__45__cpo6cbeginE
	.align		8
        /*0018*/ 	.dword	_ZN34_INTERNAL_c18c1de4_4_k_cu_a5dc23c34cuda3std3__45__cpo4cendE
	.align		8
        /*0020*/ 	.dword	_ZN34_INTERNAL_c18c1de4_4_k_cu_a5dc23c34cuda3std3__45__cpo6rbeginE
	.align		8
        /*0028*/ 	.dword	_ZN34_INTERNAL_c18c1de4_4_k_cu_a5dc23c34cuda3std3__45__cpo4rendE
	.align		8
        /*0030*/ 	.dword	_ZN34_INTERNAL_c18c1de4_4_k_cu_a5dc23c34cuda3std3__45__cpo7crbeginE
	.align		8
        /*0038*/ 	.dword	_ZN34_INTERNAL_c18c1de4_4_k_cu_a5dc23c34cuda3std3__45__cpo5crendE
	.align		8
        /*0040*/ 	.dword	_ZN34_INTERNAL_c18c1de4_4_k_cu_a5dc23c34cuda3std3__436_GLOBAL__N__c18c1de4_4_k_cu_a5dc23c36ignoreE
	.align		8
        /*0048*/ 	.dword	_ZN34_INTERNAL_c18c1de4_4_k_cu_a5dc23c34cuda3std3__419piecewise_constructE
	.align		8
        /*0050*/ 	.dword	_ZN34_INTERNAL_c18c1de4_4_k_cu_a5dc23c34cuda3std3__48in_placeE
	.align		8
        /*0058*/ 	.dword	_ZN34_INTERNAL_c18c1de4_4_k_cu_a5dc23c34cuda3std3__420unreachable_sentinelE
	.align		8
        /*0060*/ 	.dword	_ZN34_INTERNAL_c18c1de4_4_k_cu_a5dc23c34cuda3std3__47nulloptE
	.align		8
        /*0068*/ 	.dword	_ZN34_INTERNAL_c18c1de4_4_k_cu_a5dc23c34cuda3std3__48unexpectE
	.align		8
        /*0070*/ 	.dword	_ZN34_INTERNAL_c18c1de4_4_k_cu_a5dc23c34cuda3std6ranges3__45__cpo4swapE
	.align		8
        /*0078*/ 	.dword	_ZN34_INTERNAL_c18c1de4_4_k_cu_a5dc23c34cuda3std6ranges3__45__cpo9iter_moveE
	.align		8
        /*0080*/ 	.dword	_ZN34_INTERNAL_c18c1de4_4_k_cu_a5dc23c34cuda3std6ranges3__45__cpo5beginE
	.align		8
        /*0088*/ 	.dword	_ZN34_INTERNAL_c18c1de4_4_k_cu_a5dc23c34cuda3std6ranges3__45__cpo3endE
	.align		8
        /*0090*/ 	.dword	_ZN34_INTERNAL_c18c1de4_4_k_cu_a5dc23c34cuda3std6ranges3__45__cpo6cbeginE
	.align		8
        /*0098*/ 	.dword	_ZN34_INTERNAL_c18c1de4_4_k_cu_a5dc23c34cuda3std6ranges3__45__cpo4cendE
	.align		8
        /*00a0*/ 	.dword	_ZN34_INTERNAL_c18c1de4_4_k_cu_a5dc23c34cuda3std6ranges3__45__cpo7advanceE
	.align		8
        /*00a8*/ 	.dword	_ZN34_INTERNAL_c18c1de4_4_k_cu_a5dc23c34cuda3std6ranges3__45__cpo9iter_swapE
	.align		8
        /*00b0*/ 	.dword	_ZN34_INTERNAL_c18c1de4_4_k_cu_a5dc23c34cuda3std6ranges3__45__cpo4nextE
	.align		8
        /*00b8*/ 	.dword	_ZN34_INTERNAL_c18c1de4_4_k_cu_a5dc23c34cuda3std6ranges3__45__cpo4prevE
	.align		8
        /*00c0*/ 	.dword	_ZN34_INTERNAL_c18c1de4_4_k_cu_a5dc23c34cuda3std6ranges3__45__cpo4dataE
	.align		8
        /*00c8*/ 	.dword	_ZN34_INTERNAL_c18c1de4_4_k_cu_a5dc23c34cuda3std6ranges3__45__cpo5cdataE
	.align		8
        /*00d0*/ 	.dword	_ZN34_INTERNAL_c18c1de4_4_k_cu_a5dc23c34cuda3std6ranges3__45__cpo4sizeE
	.align		8
        /*00d8*/ 	.dword	_ZN34_INTERNAL_c18c1de4_4_k_cu_a5dc23c34cuda3std6ranges3__45__cpo5ssizeE
	.align		8
        /*00e0*/ 	.dword	_ZN34_INTERNAL_c18c1de4_4_k_cu_a5dc23c34cuda3std6ranges3__45__cpo8distanceE
	.align		8
        /*00e8*/ 	.dword	_ZN34_INTERNAL_c18c1de4_4_k_cu_a5dc23c36thrust24THRUST_300001_SM_1000_NS8cuda_cub3parE
	.align		8
        /*00f0*/ 	.dword	_ZN34_INTERNAL_c18c1de4_4_k_cu_a5dc23c36thrust24THRUST_300001_SM_1000_NS8cuda_cub10par_nosyncE
	.align		8
        /*00f8*/ 	.dword	_ZN34_INTERNAL_c18c1de4_4_k_cu_a5dc23c36thrust24THRUST_300001_SM_1000_NS6system6detail10sequential3seqE
	.align		8
        /*0100*/ 	.dword	_ZN34_INTERNAL_c18c1de4_4_k_cu_a5dc23c36thrust24THRUST_300001_SM_1000_NS6system3cpp3parE
	.align		8
        /*0108*/ 	.dword	_ZN34_INTERNAL_c18c1de4_4_k_cu_a5dc23c36thrust24THRUST_300001_SM_1000_NS12placeholders2_1E
	.align		8
        /*0110*/ 	.dword	_ZN34_INTERNAL_c18c1de4_4_k_cu_a5dc23c36thrust24THRUST_300001_SM_1000_NS12placeholders2_2E
	.align		8
        /*0118*/ 	.dword	_ZN34_INTERNAL_c18c1de4_4_k_cu_a5dc23c36thrust24THRUST_300001_SM_1000_NS12placeholders2_3E
	.align		8
        /*0120*/ 	.dword	_ZN34_INTERNAL_c18c1de4_4_k_cu_a5dc23c36thrust24THRUST_300001_SM_1000_NS12placeholders2_4E
	.align		8
        /*0128*/ 	.dword	_ZN34_INTERNAL_c18c1de4_4_k_cu_a5dc23c36thrust24THRUST_300001_SM_1000_NS12placeholders2_5E
	.align		8
        /*0130*/ 	.dword	_ZN34_INTERNAL_c18c1de4_4_k_cu_a5dc23c36thrust24THRUST_300001_SM_1000_NS12placeholders2_6E
	.align		8
        /*0138*/ 	.dword	_ZN34_INTERNAL_c18c1de4_4_k_cu_a5dc23c36thrust24THRUST_300001_SM_1000_NS12placeholders2_7E
	.align		8
        /*0140*/ 	.dword	_ZN34_INTERNAL_c18c1de4_4_k_cu_a5dc23c36thrust24THRUST_300001_SM_1000_NS12placeholders2_8E
	.align		8
        /*0148*/ 	.dword	_ZN34_INTERNAL_c18c1de4_4_k_cu_a5dc23c36thrust24THRUST_300001_SM_1000_NS12placeholders2_9E
	.align		8
        /*0150*/ 	.dword	_ZN34_INTERNAL_c18c1de4_4_k_cu_a5dc23c36thrust24THRUST_300001_SM_1000_NS12placeholders3_10E
	.align		8
        /*0158*/ 	.dword	_ZN34_INTERNAL_c18c1de4_4_k_cu_a5dc23c36thrust24THRUST_300001_SM_1000_NS3seqE
	.align		8
        /*0160*/ 	.dword	_ZN34_INTERNAL_c18c1de4_4_k_cu_a5dc23c36thrust24THRUST_300001_SM_1000_NS6deviceE


//--------------------- .text._ZN3cub18CUB_300001_SM_10006detail11EmptyKernelIvEEvv --------------------------
	.section	.text._ZN3cub18CUB_300001_SM_10006detail11EmptyKernelIvEEvv,"ax",@progbits
	.align	128
        .global         _ZN3cub18CUB_300001_SM_10006detail11EmptyKernelIvEEvv
        .type           _ZN3cub18CUB_300001_SM_10006detail11EmptyKernelIvEEvv,@function
        .size           _ZN3cub18CUB_300001_SM_10006detail11EmptyKernelIvEEvv,(.L_x_1 - _ZN3cub18CUB_300001_SM_10006detail11EmptyKernelIvEEvv)
        .other          _ZN3cub18CUB_300001_SM_10006detail11EmptyKernelIvEEvv,@"STO_CUDA_ENTRY STV_DEFAULT"
_ZN3cub18CUB_300001_SM_10006detail11EmptyKernelIvEEvv:
.text._ZN3cub18CUB_300001_SM_10006detail11EmptyKernelIvEEvv:
[----:B------:R-:W-:Y:S01]  /*0000*/  LDC R1, c[0x0][0x37c] ;  /* 0x0000df00ff017b82 */ /* 0x000fe20000000800 */
[----:B------:R-:W-:Y:S05]  /*0010*/  EXIT ;  /* 0x000000000000794d */ /* 0x000fea0003800000 */
.L_x_0:
[----:B------:R-:W-:-:S00]  /*0020*/  BRA `(.L_x_0) ;  /* 0xfffffffc00fc7947 */ /* 0x000fc0000383ffff */
[----:B------:R-:W-:-:S00]  /*0030*/  NOP ;  /* 0x0000000000007918 */ /* 0x000fc00000000000 */
        /* <DEDUP_REMOVED lines=12> */
.L_x_1:


//--------------------- .nv.shared.reserved.0     --------------------------
	.section	.nv.shared.reserved.0,"aw",@nobits
	.weak		__nv_reservedSMEM_offset_0_alias
	.size		__nv_reservedSMEM_offset_0_alias, 0, 64
	.other		__nv_reservedSMEM_offset_0_alias,@"STO_CUDA_RESERVED_SHARED STV_DEFAULT"
__nv_reservedSMEM_offset_0_alias:
	.zero		0
	.zero		64


//--------------------- .nv.global                --------------------------
	.section	.nv.global,"aw",@nobits
.nv.global:
	.type		_ZN34_INTERNAL_c18c1de4_4_k_cu_a5dc23c36thrust24THRUST_300001_SM_1000_NS12placeholders2_8E,@object
	.size		_ZN34_INTERNAL_c18c1de4_4_k_cu_a5dc23c36thrust24THRUST_300001_SM_1000_NS12placeholders2_8E,(_ZN34_INTERNAL_c18c1de4_4_k_cu_a5dc23c34cuda3std3__436_GLOBAL__N__c18c1de4_4_k_cu_a5dc23c36ignoreE - _ZN34_INTERNAL_c18c1de4_4_k_cu_a5dc23c36thrust24THRUST_300001_SM_1000_NS12placeholders2_8E)
_ZN34_INTERNAL_c18c1de4_4_k_cu_a5dc23c36thrust24THRUST_300001_SM_1000_NS12placeholders2_8E:
	.zero		1
	.type		_ZN34_INTERNAL_c18c1de4_4_k_cu_a5dc23c34cuda3std3__436_GLOBAL__N__c18c1de4_4_k_cu_a5dc23c36ignoreE,@object
	.size		_ZN34_INTERNAL_c18c1de4_4_k_cu_a5dc23c34cuda3std3__436_GLOBAL__N__c18c1de4_4_k_cu_a5dc23c36ignoreE,(_ZN34_INTERNAL_c18c1de4_4_k_cu_a5dc23c34cuda3std6ranges3__45__cpo4dataE - _ZN34_INTERNAL_c18c1de4_4_k_cu_a5dc23c34cuda3std3__436_GLOBAL__N__c18c1de4_4_k_cu_a5dc23c36ignoreE)
_ZN34_INTERNAL_c18c1de4_4_k_cu_a5dc23c34cuda3std3__436_GLOBAL__N__c18c1de4_4_k_cu_a5dc23c36ignoreE:
	.zero		1
	.type		_ZN34_INTERNAL_c18c1de4_4_k_cu_a5dc23c34cuda3std6ranges3__45__cpo4dataE,@object
	.size		_ZN34_INTERNAL_c18c1de4_4_k_cu_a5dc23c34cuda3std6ranges3__45__cpo4dataE,(_ZN34_INTERNAL_c18c1de4_4_k_cu_a5dc23c36thrust24THRUST_300001_SM_1000_NS6system3cpp3parE - _ZN34_INTERNAL_c18c1de4_4_k_cu_a5dc23c34cuda3std6ranges3__45__cpo4dataE)
_ZN34_INTERNAL_c18c1de4_4_k_cu_a5dc23c34cuda3std6ranges3__45__cpo4dataE:
	.zero		1
	.type		_ZN34_INTERNAL_c18c1de4_4_k_cu_a5dc23c36thrust24THRUST_300001_SM_1000_NS6system3cpp3parE,@object
	.size		_ZN34_INTERNAL_c18c1de4_4_k_cu_a5dc23c36thrust24THRUST_300001_SM_1000_NS6system3cpp3parE,(_ZN34_INTERNAL_c18c1de4_4_k_cu_a5dc23c34cuda3std3__45__cpo5beginE - _ZN34_INTERNAL_c18c1de4_4_k_cu_a5dc23c36thrust24THRUST_300001_SM_1000_NS6system3cpp3parE)
_ZN34_INTERNAL_c18c1de4_4_k_cu_a5dc23c36thrust24THRUST_300001_SM_1000_NS6system3cpp3parE:
	.zero		1
	.type		_ZN34_INTERNAL_c18c1de4_4_k_cu_a5dc23c34cuda3std3__45__cpo5beginE,@object
	.size		_ZN34_INTERNAL_c18c1de4_4_k_cu_a5dc23c34cuda3std3__45__cpo5beginE,(_ZN34_INTERNAL_c18c1de4_4_k_cu_a5dc23c34cuda3std6ranges3__45__cpo5beginE - _ZN34_INTERNAL_c18c1de4_4_k_cu_a5dc23c34cuda3std3__45__cpo5beginE)
_ZN34_INTERNAL_c18c1de4_4_k_cu_a5dc23c34cuda3std3__45__cpo5beginE:
	.zero		1
	.type		_ZN34_INTERNAL_c18c1de4_4_k_cu_a5dc23c34cuda3std6ranges3__45__cpo5beginE,@object
	.size		_ZN34_INTERNAL_c18c1de4_4_k_cu_a5dc23c34cuda3std6ranges3__45__cpo5beginE,(_ZN34_INTERNAL_c18c1de4_4_k_cu_a5dc23c36thrust24THRUST_300001_SM_1000_NS6deviceE - _ZN34_INTERNAL_c18c1de4_4_k_cu_a5dc23c34cuda3std6ranges3__45__cpo5beginE)
_ZN34_INTERNAL_c18c1de4_4_k_cu_a5dc23c34cuda3std6ranges3__45__cpo5beginE:
	.zero		1
	.type		_ZN34_INTERNAL_c18c1de4_4_k_cu_a5dc23c36thrust24THRUST_300001_SM_1000_NS6deviceE,@object
	.size		_ZN34_INTERNAL_c18c1de4_4_k_cu_a5dc23c36thrust24THRUST_300001_SM_1000_NS6deviceE,(_ZN34_INTERNAL_c18c1de4_4_k_cu_a5dc23c34cuda3std3__47nulloptE - _ZN34_INTERNAL_c18c1de4_4_k_cu_a5dc23c36thrust24THRUST_300001_SM_1000_NS6deviceE)
_ZN34_INTERNAL_c18c1de4_4_k_cu_a5dc23c36thrust24THRUST_300001_SM_1000_NS6deviceE:
	.zero		1
	.type		_ZN34_INTERNAL_c18c1de4_4_k_cu_a5dc23c34cuda3std3__47nulloptE,@object
	.size		_ZN34_INTERNAL_c18c1de4_4_k_cu_a5dc23c34cuda3std3__47nulloptE,(_ZN34_INTERNAL_c18c1de4_4_k_cu_a5dc23c34cuda3std6ranges3__45__cpo8distanceE - _ZN34_INTERNAL_c18c1de4_4_k_cu_a5dc23c34cuda3std3__47nulloptE)
_ZN34_INTERNAL_c18c1de4_4_k_cu_a5dc23c34cuda3std3__47nulloptE:
	.zero		1
	.type		_ZN34_INTERNAL_c18c1de4_4_k_cu_a5dc23c34cuda3std6ranges3__45__cpo8distanceE,@object
	.size		_ZN34_INTERNAL_c18c1de4_4_k_cu_a5dc23c34cuda3std6ranges3__45__cpo8distanceE,(_ZN34_INTERNAL_c18c1de4_4_k_cu_a5dc23c36thrust24THRUST_300001_SM_1000_NS12placeholders2_4E - _ZN34_INTERNAL_c18c1de4_4_k_cu_a5dc23c34cuda3std6ranges3__45__cpo8distanceE)
_ZN34_INTERNAL_c18c1de4_4_k_cu_a5dc23c34cuda3std6ranges3__45__cpo8distanceE:
	.zero		1
	.type		_ZN34_INTERNAL_c18c1de4_4_k_cu_a5dc23c36thrust24THRUST_300001_SM_1000_NS12placeholders2_4E,@object
	.size		_ZN34_INTERNAL_c18c1de4_4_k_cu_a5dc23c36thrust24THRUST_300001_SM_1000_NS12placeholders2_4E,(_ZN34_INTERNAL_c18c1de4_4_k_cu_a5dc23c34cuda3std3__45__cpo6rbeginE - _ZN34_INTERNAL_c18c1de4_4_k_cu_a5dc23c36thrust24THRUST_300001_SM_1000_NS12placeholders2_4E)
_ZN34_INTERNAL_c18c1de4_4_k_cu_a5dc23c36thrust24THRUST_300001_SM_1000_NS12placeholders2_4E:
	.zero		1
	.type		_ZN34_INTERNAL_c18c1de4_4_k_cu_a5dc23c34cuda3std3__45__cpo6rbeginE,@object
	.size		_ZN34_INTERNAL_c18c1de4_4_k_cu_a5dc23c34cuda3std3__45__cpo6rbeginE,(_ZN34_INTERNAL_c18c1de4_4_k_cu_a5dc23c34cuda3std6ranges3__45__cpo7advanceE - _ZN34_INTERNAL_c18c1de4_4_k_cu_a5dc23c34cuda3std3__45__cpo6rbeginE)
_ZN34_INTERNAL_c18c1de4_4_k_cu_a5dc23c34cuda3std3__45__cpo6rbeginE:
	.zero		1
	.type		_ZN34_INTERNAL_c18c1de4_4_k_cu_a5dc23c34cuda3std6ranges3__45__cpo7advanceE,@object
	.size		_ZN34_INTERNAL_c18c1de4_4_k_cu_a5dc23c34cuda3std6ranges3__45__cpo7advanceE,(_ZN34_INTERNAL_c18c1de4_4_k_cu_a5dc23c36thrust24THRUST_300001_SM_1000_NS12placeholders3_10E - _ZN34_INTERNAL_c18c1de4_4_k_cu_a5dc23c34cuda3std6ranges3__45__cpo7advanceE)
_ZN34_INTERNAL_c18c1de4_4_k_cu_a5dc23c34cuda3std6ranges3__45__cpo7advanceE:
	.zero		1
	.type		_ZN34_INTERNAL_c18c1de4_4_k_cu_a5dc23c36thrust24THRUST_300001_SM_1000_NS12placeholders3_10E,@object
	.size		_ZN34_INTERNAL_c18c1de4_4_k_cu_a5dc23c36thrust24THRUST_300001_SM_1000_NS12placeholders3_10E,(_ZN34_INTERNAL_c18c1de4_4_k_cu_a5dc23c34cuda3std3__48in_placeE - _ZN34_INTERNAL_c18c1de4_4_k_cu_a5dc23c36thrust24THRUST_300001_SM_1000_NS12placeholders3_10E)
_ZN34_INTERNAL_c18c1de4_4_k_cu_a5dc23c36thrust24THRUST_300001_SM_1000_NS12placeholders3_10E:
	.zero		1
	.type		_ZN34_INTERNAL_c18c1de4_4_k_cu_a5dc23c34cuda3std3__48in_placeE,@object
	.size		_ZN34_INTERNAL_c18c1de4_4_k_cu_a5dc23c34cuda3std3__48in_placeE,(_ZN34_INTERNAL_c18c1de4_4_k_cu_a5dc23c34cuda3std6ranges3__45__cpo4sizeE - _ZN34_INTERNAL_c18c1de4_4_k_cu_a5dc23c34cuda3std3__48in_placeE)
_ZN34_INTERNAL_c18c1de4_4_k_cu_a5dc23c34cuda3std3__48in_placeE:
	.zero		1
	.type		_ZN34_INTERNAL_c18c1de4_4_k_cu_a5dc23c34cuda3std6ranges3__45__cpo4sizeE,@object
	.size		_ZN34_INTERNAL_c18c1de4_4_k_cu_a5dc23c34cuda3std6ranges3__45__cpo4sizeE,(_ZN34_INTERNAL_c18c1de4_4_k_cu_a5dc23c36thrust24THRUST_300001_SM_1000_NS12placeholders2_2E - _ZN34_INTERNAL_c18c1de4_4_k_cu_a5dc23c34cuda3std6ranges3__45__cpo4sizeE)
_ZN34_INTERNAL_c18c1de4_4_k_cu_a5dc23c34cuda3std6ranges3__45__cpo4sizeE:
	.zero		1
	.type		_ZN34_INTERNAL_c18c1de4_4_k_cu_a5dc23c36thrust24THRUST_300001_SM_1000_NS12placeholders2_2E,@object
	.size		_ZN34_INTERNAL_c18c1de4_4_k_cu_a5dc23c36thrust24THRUST_300001_SM_1000_NS12placeholders2_2E,(_ZN34_INTERNAL_c18c1de4_4_k_cu_a5dc23c34cuda3std3__45__cpo6cbeginE - _ZN34_INTERNAL_c18c1de4_4_k_cu_a5dc23c36thrust24THRUST_300001_SM_1000_NS12placeholders2_2E)
_ZN34_INTERNAL_c18c1de4_4_k_cu_a5dc23c36thrust24THRUST_300001_SM_1000_NS12placeholders2_2E:
	.zero		1
	.type		_ZN34_INTERNAL_c18c1de4_4_k_cu_a5dc23c34cuda3std3__45__cpo6cbeginE,@object
	.size		_ZN34_INTERNAL_c18c1de4_4_k_cu_a5dc23c34cuda3std3__45__cpo6cbeginE,(_ZN34_INTERNAL_c18c1de4_4_k_cu_a5dc23c34cuda3std6ranges3__45__cpo6cbeginE - _ZN34_INTERNAL_c18c1de4_4_k_cu_a5dc23c34cuda3std3__45__cpo6cbeginE)
_ZN34_INTERNAL_c18c1de4_4_k_cu_a5dc23c34cuda3std3__45__cpo6cbeginE:
	.zero		1
	.type		_ZN34_INTERNAL_c18c1de4_4_k_cu_a5dc23c34cuda3std6ranges3__45__cpo6cbeginE,@object
	.size		_ZN34_INTERNAL_c18c1de4_4_k_cu_a5dc23c34cuda3std6ranges3__45__cpo6cbeginE,(_ZN34_INTERNAL_c18c1de4_4_k_cu_a5dc23c36thrust24THRUST_300001_SM_1000_NS12placeholders2_6E - _ZN34_INTERNAL_c18c1de4_4_k_cu_a5dc23c34cuda3std6ranges3__45__cpo6cbeginE)
_ZN34_INTERNAL_c18c1de4_4_k_cu_a5dc23c34cuda3std6ranges3__45__cpo6cbeginE:
	.zero		1
	.type		_ZN34_INTERNAL_c18c1de4_4_k_cu_a5dc23c36thrust24THRUST_300001_SM_1000_NS12placeholders2_6E,@object
	.size		_ZN34_INTERNAL_c18c1de4_4_k_cu_a5dc23c36thrust24THRUST_300001_SM_1000_NS12placeholders2_6E,(_ZN34_INTERNAL_c18c1de4_4_k_cu_a5dc23c34cuda3std3__45__cpo7crbeginE - _ZN34_INTERNAL_c18c1de4_4_k_cu_a5dc23c36thrust24THRUST_300001_SM_1000_NS12placeholders2_6E)
_ZN34_INTERNAL_c18c1de4_4_k_cu_a5dc23c36thrust24THRUST_300001_SM_1000_NS12placeholders2_6E:
	.zero		1
	.type		_ZN34_INTERNAL_c18c1de4_4_k_cu_a5dc23c34cuda3std3__45__cpo7crbeginE,@object
	.size		_ZN34_INTERNAL_c18c1de4_4_k_cu_a5dc23c34cuda3std3__45__cpo7crbeginE,(_ZN34_INTERNAL_c18c1de4_4_k_cu_a5dc23c34cuda3std6ranges3__45__cpo4nextE - _ZN34_INTERNAL_c18c1de4_4_k_cu_a5dc23c34cuda3std3__45__cpo7crbeginE)
_ZN34_INTERNAL_c18c1de4_4_k_cu_a5dc23c34cuda3std3__45__cpo7crbeginE:
	.zero		1
	.type		_ZN34_INTERNAL_c18c1de4_4_k_cu_a5dc23c34cuda3std6ranges3__45__cpo4nextE,@object
	.size		_ZN34_INTERNAL_c18c1de4_4_k_cu_a5dc23c34cuda3std6ranges3__45__cpo4nextE,(_ZN34_INTERNAL_c18c1de4_4_k_cu_a5dc23c34cuda3std6ranges3__45__cpo4swapE - _ZN34_INTERNAL_c18c1de4_4_k_cu_a5dc23c34cuda3std6ranges3__45__cpo4nextE)
_ZN34_INTERNAL_c18c1de4_4_k_cu_a5dc23c34cuda3std6ranges3__45__cpo4nextE:
	.zero		1
	.type		_ZN34_INTERNAL_c18c1de4_4_k_cu_a5dc23c34cuda3std6ranges3__45__cpo4swapE,@object
	.size		_ZN34_INTERNAL_c18c1de4_4_k_cu_a5dc23c34cuda3std6ranges3__45__cpo4swapE,(_ZN34_INTERNAL_c18c1de4_4_k_cu_a5dc23c36thrust24THRUST_300001_SM_1000_NS8cuda_cub10par_nosyncE - _ZN34_INTERNAL_c18c1de4_4_k_cu_a5dc23c34cuda3std6ranges3__45__cpo4swapE)
_ZN34_INTERNAL_c18c1de4_4_k_cu_a5dc23c34cuda3std6ranges3__45__cpo4swapE:
	.zero		1
	.type		_ZN34_INTERNAL_c18c1de4_4_k_cu_a5dc23c36thrust24THRUST_300001_SM_1000_NS8cuda_cub10par_nosyncE,@object
	.size		_ZN34_INTERNAL_c18c1de4_4_k_cu_a5dc23c36thrust24THRUST_300001_SM_1000_NS8cuda_cub10par_nosyncE,(_ZN34_INTERNAL_c18c1de4_4_k_cu_a5dc23c36thrust24THRUST_300001_SM_1000_NS3seqE - _ZN34_INTERNAL_c18c1de4_4_k_cu_a5dc23c36thrust24THRUST_300001_SM_1000_NS8cuda_cub10par_nosyncE)
_ZN34_INTERNAL_c18c1de4_4_k_cu_a5dc23c36thrust24THRUST_300001_SM_1000_NS8cuda_cub10par_nosyncE:
	.zero		1
	.type		_ZN34_INTERNAL_c18c1de4_4_k_cu_a5dc23c36thrust24THRUST_300001_SM_1000_NS3seqE,@object
	.size		_ZN34_INTERNAL_c18c1de4_4_k_cu_a5dc23c36thrust24THRUST_300001_SM_1000_NS3seqE,(_ZN34_INTERNAL_c18c1de4_4_k_cu_a5dc23c34cuda3std3__420unreachable_sentinelE - _ZN34_INTERNAL_c18c1de4_4_k_cu_a5dc23c36thrust24THRUST_300001_SM_1000_NS3seqE)
_ZN34_INTERNAL_c18c1de4_4_k_cu_a5dc23c36thrust24THRUST_300001_SM_1000_NS3seqE:
	.zero		1
	.type		_ZN34_INTERNAL_c18c1de4_4_k_cu_a5dc23c34cuda3std3__420unreachable_sentinelE,@object
	.size		_ZN34_INTERNAL_c18c1de4_4_k_cu_a5dc23c34cuda3std3__420unreachable_sentinelE,(_ZN34_INTERNAL_c18c1de4_4_k_cu_a5dc23c34cuda3std6ranges3__45__cpo5ssizeE - _ZN34_INTERNAL_c18c1de4_4_k_cu_a5dc23c34cuda3std3__420unreachable_sentinelE)
_ZN34_INTERNAL_c18c1de4_4_k_cu_a5dc23c34cuda3std3__420unreachable_sentinelE:
	.zero		1
	.type		_ZN34_INTERNAL_c18c1de4_4_k_cu_a5dc23c34cuda3std6ranges3__45__cpo5ssizeE,@object
	.size		_ZN34_INTERNAL_c18c1de4_4_k_cu_a5dc23c34cuda3std6ranges3__45__cpo5ssizeE,(_ZN34_INTERNAL_c18c1de4_4_k_cu_a5dc23c36thrust24THRUST_300001_SM_1000_NS12placeholders2_3E - _ZN34_INTERNAL_c18c1de4_4_k_cu_a5dc23c34cuda3std6ranges3__45__cpo5ssizeE)
_ZN34_INTERNAL_c18c1de4_4_k_cu_a5dc23c34cuda3std6ranges3__45__cpo5ssizeE:
	.zero		1
	.type		_ZN34_INTERNAL_c18c1de4_4_k_cu_a5dc23c36thrust24THRUST_300001_SM_1000_NS12placeholders2_3E,@object
	.size		_ZN34_INTERNAL_c18c1de4_4_k_cu_a5dc23c36thrust24THRUST_300001_SM_1000_NS12placeholders2_3E,(_ZN34_INTERNAL_c18c1de4_4_k_cu_a5dc23c34cuda3std3__45__cpo4cendE - _ZN34_INTERNAL_c18c1de4_4_k_cu_a5dc23c36thrust24THRUST_300001_SM_1000_NS12placeholders2_3E)
_ZN34_INTERNAL_c18c1de4_4_k_cu_a5dc23c36thrust24THRUST_300001_SM_1000_NS12placeholders2_3E:
	.zero		1
	.type		_ZN34_INTERNAL_c18c1de4_4_k_cu_a5dc23c34cuda3std3__45__cpo4cendE,@object
	.size		_ZN34_INTERNAL_c18c1de4_4_k_cu_a5dc23c34cuda3std3__45__cpo4cendE,(_ZN34_INTERNAL_c18c1de4_4_k_cu_a5dc23c34cuda3std6ranges3__45__cpo4cendE - _ZN34_INTERNAL_c18c1de4_4_k_cu_a5dc23c34cuda3std3__45__cpo4cendE)
_ZN34_INTERNAL_c18c1de4_4_k_cu_a5dc23c34cuda3std3__45__cpo4cendE:
	.zero		1
	.type		_ZN34_INTERNAL_c18c1de4_4_k_cu_a5dc23c34cuda3std6ranges3__45__cpo4cendE,@object
	.size		_ZN34_INTERNAL_c18c1de4_4_k_cu_a5dc23c34cuda3std6ranges3__45__cpo4cendE,(_ZN34_INTERNAL_c18c1de4_4_k_cu_a5dc23c36thrust24THRUST_300001_SM_1000_NS12placeholders2_7E - _ZN34_INTERNAL_c18c1de4_4_k_cu_a5dc23c34cuda3std6ranges3__45__cpo4cendE)
_ZN34_INTERNAL_c18c1de4_4_k_cu_a5dc23c34cuda3std6ranges3__45__cpo4cendE:
	.zero		1
	.type		_ZN34_INTERNAL_c18c1de4_4_k_cu_a5dc23c36thrust24THRUST_300001_SM_1000_NS12placeholders2_7E,@object
	.size		_ZN34_INTERNAL_c18c1de4_4_k_cu_a5dc23c36thrust24THRUST_300001_SM_1000_NS12placeholders2_7E,(_ZN34_INTERNAL_c18c1de4_4_k_cu_a5dc23c34cuda3std3__45__cpo5crendE - _ZN34_INTERNAL_c18c1de4_4_k_cu_a5dc23c36thrust24THRUST_300001_SM_1000_NS12placeholders2_7E)
_ZN34_INTERNAL_c18c1de4_4_k_cu_a5dc23c36thrust24THRUST_300001_SM_1000_NS12placeholders2_7E:
	.zero		1
	.type		_ZN34_INTERNAL_c18c1de4_4_k_cu_a5dc23c34cuda3std3__45__cpo5crendE,@object
	.size		_ZN34_INTERNAL_c18c1de4_4_k_cu_a5dc23c34cuda3std3__45__cpo5crendE,(_ZN34_INTERNAL_c18c1de4_4_k_cu_a5dc23c34cuda3std6ranges3__45__cpo4prevE - _ZN34_INTERNAL_c18c1de4_4_k_cu_a5dc23c34cuda3std3__45__cpo5crendE)
_ZN34_INTERNAL_c18c1de4_4_k_cu_a5dc23c34cuda3std3__45__cpo5crendE:
	.zero		1
	.type		_ZN34_INTERNAL_c18c1de4_4_k_cu_a5dc23c34cuda3std6ranges3__45__cpo4prevE,@object
	.size		_ZN34_INTERNAL_c18c1de4_4_k_cu_a5dc23c34cuda3std6ranges3__45__cpo4prevE,(_ZN34_INTERNAL_c18c1de4_4_k_cu_a5dc23c34cuda3std6ranges3__45__cpo9iter_moveE - _ZN34_INTERNAL_c18c1de4_4_k_cu_a5dc23c34cuda3std6ranges3__45__cpo4prevE)
_ZN34_INTERNAL_c18c1de4_4_k_cu_a5dc23c34cuda3std6ranges3__45__cpo4prevE:
	.zero		1
	.type		_ZN34_INTERNAL_c18c1de4_4_k_cu_a5dc23c34cuda3std6ranges3__45__cpo9iter_moveE,@object
	.size		_ZN34_INTERNAL_c18c1de4_4_k_cu_a5dc23c34cuda3std6ranges3__45__cpo9iter_moveE,(_ZN34_INTERNAL_c18c1de4_4_k_cu_a5dc23c36thrust24THRUST_300001_SM_1000_NS6system6detail10sequential3seqE - _ZN34_INTERNAL_c18c1de4_4_k_cu_a5dc23c34cuda3std6ranges3__45__cpo9iter_moveE)
_ZN34_INTERNAL_c18c1de4_4_k_cu_a5dc23c34cuda3std6ranges3__45__cpo9iter_moveE:
	.zero		1
	.type		_ZN34_INTERNAL_c18c1de4_4_k_cu_a5dc23c36thrust24THRUST_300001_SM_1000_NS6system6detail10sequential3seqE,@object
	.size		_ZN34_INTERNAL_c18c1de4_4_k_cu_a5dc23c36thrust24THRUST_300001_SM_1000_NS6system6detail10sequential3seqE,(_ZN34_INTERNAL_c18c1de4_4_k_cu_a5dc23c36thrust24THRUST_300001_SM_1000_NS12placeholders2_9E - _ZN34_INTERNAL_c18c1de4_4_k_cu_a5dc23c36thrust24THRUST_300001_SM_1000_NS6system6detail10sequential3seqE)
_ZN34_INTERNAL_c18c1de4_4_k_cu_a5dc23c36thrust24THRUST_300001_SM_1000_NS6system6detail10sequential3seqE:
	.zero		1
	.type		_ZN34_INTERNAL_c18c1de4_4_k_cu_a5dc23c36thrust24THRUST_300001_SM_1000_NS12placeholders2_9E,@object
	.size		_ZN34_INTERNAL_c18c1de4_4_k_cu_a5dc23c36thrust24THRUST_300001_SM_1000_NS12placeholders2_9E,(_ZN34_INTERNAL_c18c1de4_4_k_cu_a5dc23c34cuda3std3__419piecewise_constructE - _ZN34_INTERNAL_c18c1de4_4_k_cu_a5dc23c36thrust24THRUST_300001_SM_1000_NS12placeholders2_9E)
_ZN34_INTERNAL_c18c1de4_4_k_cu_a5dc23c36thrust24THRUST_300001_SM_1000_NS12placeholders2_9E:
	.zero		1
	.type		_ZN34_INTERNAL_c18c1de4_4_k_cu_a5dc23c34cuda3std3__419piecewise_constructE,@object
	.size		_ZN34_INTERNAL_c18c1de4_4_k_cu_a5dc23c34cuda3std3__419piecewise_constructE,(_ZN34_INTERNAL_c18c1de4_4_k_cu_a5dc23c34cuda3std6ranges3__45__cpo5cdataE - _ZN34_INTERNAL_c18c1de4_4_k_cu_a5dc23c34cuda3std3__419piecewise_constructE)
_ZN34_INTERNAL_c18c1de4_4_k_cu_a5dc23c34cuda3std3__419piecewise_constructE:
	.zero		1
	.type		_ZN34_INTERNAL_c18c1de4_4_k_cu_a5dc23c34cuda3std6ranges3__45__cpo5cdataE,@object
	.size		_ZN34_INTERNAL_c18c1de4_4_k_cu_a5dc23c34cuda3std6ranges3__45__cpo5cdataE,(_ZN34_INTERNAL_c18c1de4_4_k_cu_a5dc23c36thrust24THRUST_300001_SM_1000_NS12placeholders2_1E - _ZN34_INTERNAL_c18c1de4_4_k_cu_a5dc23c34cuda3std6ranges3__45__cpo5cdataE)
_ZN34_INTERNAL_c18c1de4_4_k_cu_a5dc23c34cuda3std6ranges3__45__cpo5cdataE:
	.zero		1
	.type		_ZN34_INTERNAL_c18c1de4_4_k_cu_a5dc23c36thrust24THRUST_300001_SM_1000_NS12placeholders2_1E,@object
	.size		_ZN34_INTERNAL_c18c1de4_4_k_cu_a5dc23c36thrust24THRUST_300001_SM_1000_NS12placeholders2_1E,(_ZN34_INTERNAL_c18c1de4_4_k_cu_a5dc23c34cuda3std3__45__cpo3endE - _ZN34_INTERNAL_c18c1de4_4_k_cu_a5dc23c36thrust24THRUST_300001_SM_1000_NS12placeholders2_1E)
_ZN34_INTERNAL_c18c1de4_4_k_cu_a5dc23c36thrust24THRUST_300001_SM_1000_NS12placeholders2_1E:
	.zero		1
	.type		_ZN34_INTERNAL_c18c1de4_4_k_cu_a5dc23c34cuda3std3__45__cpo3endE,@object
	.size		_ZN34_INTERNAL_c18c1de4_4_k_cu_a5dc23c34cuda3std3__45__cpo3endE,(_ZN34_INTERNAL_c18c1de4_4_k_cu_a5dc23c34cuda3std6ranges3__45__cpo3endE - _ZN34_INTERNAL_c18c1de4_4_k_cu_a5dc23c34cuda3std3__45__cpo3endE)
_ZN34_INTERNAL_c18c1de4_4_k_cu_a5dc23c34cuda3std3__45__cpo3endE:
	.zero		1
	.type		_ZN34_INTERNAL_c18c1de4_4_k_cu_a5dc23c34cuda3std6ranges3__45__cpo3endE,@object
	.size		_ZN34_INTERNAL_c18c1de4_4_k_cu_a5dc23c34cuda3std6ranges3__45__cpo3endE,(_ZN34_INTERNAL_c18c1de4_4_k_cu_a5dc23c36thrust24THRUST_300001_SM_1000_NS12placeholders2_5E - _ZN34_INTERNAL_c18c1de4_4_k_cu_a5dc23c34cuda3std6ranges3__45__cpo3endE)
_ZN34_INTERNAL_c18c1de4_4_k_cu_a5dc23c34cuda3std6ranges3__45__cpo3endE:
	.zero		1
	.type		_ZN34_INTERNAL_c18c1de4_4_k_cu_a5dc23c36thrust24THRUST_300001_SM_1000_NS12placeholders2_5E,@object
	.size		_ZN34_INTERNAL_c18c1de4_4_k_cu_a5dc23c36thrust24THRUST_300001_SM_1000_NS12placeholders2_5E,(_ZN34_INTERNAL_c18c1de4_4_k_cu_a5dc23c34cuda3std3__45__cpo4rendE - _ZN34_INTERNAL_c18c1de4_4_k_cu_a5dc23c36thrust24THRUST_300001_SM_1000_NS12placeholders2_5E)
_ZN34_INTERNAL_c18c1de4_4_k_cu_a5dc23c36thrust24THRUST_300001_SM_1000_NS12placeholders2_5E:
	.zero		1
	.type		_ZN34_INTERNAL_c18c1de4_4_k_cu_a5dc23c34cuda3std3__45__cpo4rendE,@object
	.size		_ZN34_INTERNAL_c18c1de4_4_k_cu_a5dc23c34cuda3std3__45__cpo4rendE,(_ZN34_INTERNAL_c18c1de4_4_k_cu_a5dc23c34cuda3std6ranges3__45__cpo9iter_swapE - _ZN34_INTERNAL_c18c1de4_4_k_cu_a5dc23c34cuda3std3__45__cpo4rendE)
_ZN34_INTERNAL_c18c1de4_4_k_cu_a5dc23c34cuda3std3__45__cpo4rendE:
	.zero		1
	.type		_ZN34_INTERNAL_c18c1de4_4_k_cu_a5dc23c34cuda3std6ranges3__45__cpo9iter_swapE,@object
	.size		_ZN34_INTERNAL_c18c1de4_4_k_cu_a5dc23c34cuda3std6ranges3__45__cpo9iter_swapE,(_ZN34_INTERNAL_c18c1de4_4_k_cu_a5dc23c34cuda3std3__48unexpectE - _ZN34_INTERNAL_c18c1de4_4_k_cu_a5dc23c34cuda3std6ranges3__45__cpo9iter_swapE)
_ZN34_INTERNAL_c18c1de4_4_k_cu_a5dc23c34cuda3std6ranges3__45__cpo9iter_swapE:
	.zero		1
	.type		_ZN34_INTERNAL_c18c1de4_4_k_cu_a5dc23c34cuda3std3__48unexpectE,@object
	.size		_ZN34_INTERNAL_c18c1de4_4_k_cu_a5dc23c34cuda3std3__48unexpectE,(_ZN34_INTERNAL_c18c1de4_4_k_cu_a5dc23c36thrust24THRUST_300001_SM_1000_NS8cuda_cub3parE - _ZN34_INTERNAL_c18c1de4_4_k_cu_a5dc23c34cuda3std3__48unexpectE)
_ZN34_INTERNAL_c18c1de4_4_k_cu_a5dc23c34cuda3std3__48unexpectE:
	.zero		1
	.type		_ZN34_INTERNAL_c18c1de4_4_k_cu_a5dc23c36thrust24THRUST_300001_SM_1000_NS8cuda_cub3parE,@object
	.size		_ZN34_INTERNAL_c18c1de4_4_k_cu_a5dc23c36thrust24THRUST_300001_SM_1000_NS8cuda_cub3parE,(.L_30 - _ZN34_INTERNAL_c18c1de4_4_k_cu_a5dc23c36thrust24THRUST_300001_SM_1000_NS8cuda_cub3parE)
_ZN34_INTERNAL_c18c1de4_4_k_cu_a5dc23c36thrust24THRUST_300001_SM_1000_NS8cuda_cub3parE:
	.zero		1
.L_30:


//--------------------- .nv.constant0._ZN3cub18CUB_300001_SM_10006detail11EmptyKernelIvEEvv --------------------------
	.section	.nv.constant0._ZN3cub18CUB_300001_SM_10006detail11EmptyKernelIvEEvv,"a",@progbits
	.sectionflags	@""
	.align	4
.nv.constant0._ZN3cub18CUB_300001_SM_10006detail11EmptyKernelIvEEvv:
	.zero		896


//--------------------- SYMBOLS --------------------------

	.type		.nv.reservedSmem.offset0,@object
	.size		.nv.reservedSmem.offset0,0x4
